//
// Generated by NVIDIA NVVM Compiler
//
// Compiler Build ID: CL-36424714
// Cuda compilation tools, release 13.0, V13.0.88
// Based on NVVM 20.0.0
//

.version 9.0
.target sm_100
.address_size 64

	// .globl	_Z7reduce7IdLj512ELb0EEvPKT_PS0_j
.extern .shared .align 16 .b8 __smem_d[];

.visible .entry _Z7reduce7IdLj512ELb0EEvPKT_PS0_j(
	.param .u64 .ptr .align 1 _Z7reduce7IdLj512ELb0EEvPKT_PS0_j_param_0,
	.param .u64 .ptr .align 1 _Z7reduce7IdLj512ELb0EEvPKT_PS0_j_param_1,
	.param .u32 _Z7reduce7IdLj512ELb0EEvPKT_PS0_j_param_2
)
{
	.reg .pred 	%p<28>;
	.reg .b32 	%r<60>;
	.reg .b64 	%rd<9>;
	.reg .b64 	%fd<31>;

	ld.param.u64 	%rd2, [_Z7reduce7IdLj512ELb0EEvPKT_PS0_j_param_0];
	ld.param.u64 	%rd3, [_Z7reduce7IdLj512ELb0EEvPKT_PS0_j_param_1];
	ld.param.u32 	%r8, [_Z7reduce7IdLj512ELb0EEvPKT_PS0_j_param_2];
	mov.u32 	%r1, %tid.x;
	mov.u32 	%r2, %ctaid.x;
	shl.b32 	%r9, %r2, 9;
	add.s32 	%r59, %r9, %r1;
	setp.ge.u32 	%p1, %r59, %r8;
	mov.f64 	%fd30, 0d0000000000000000;
	@%p1 bra 	$L__BB0_3;
	mov.u32 	%r10, %nctaid.x;
	shl.b32 	%r4, %r10, 9;
	cvta.to.global.u64 	%rd1, %rd2;
	mov.f64 	%fd30, 0d0000000000000000;
$L__BB0_2:
	mul.wide.u32 	%rd4, %r59, 8;
	add.s64 	%rd5, %rd1, %rd4;
	ld.global.nc.f64 	%fd8, [%rd5];
	add.f64 	%fd30, %fd30, %fd8;
	add.s32 	%r59, %r59, %r4;
	setp.lt.u32 	%p2, %r59, %r8;
	@%p2 bra 	$L__BB0_2;
$L__BB0_3:
	// begin inline asm
	mov.b64 {%r11,%r12}, %fd30;
	// end inline asm
	shfl.sync.down.b32	%r14|%p3, %r12, 16, 31, -1;
	shfl.sync.down.b32	%r13|%p4, %r11, 16, 31, -1;
	// begin inline asm
	mov.b64 %fd10, {%r13,%r14};
	// end inline asm
	add.f64 	%fd11, %fd30, %fd10;
	// begin inline asm
	mov.b64 {%r15,%r16}, %fd11;
	// end inline asm
	shfl.sync.down.b32	%r18|%p5, %r16, 8, 31, -1;
	shfl.sync.down.b32	%r17|%p6, %r15, 8, 31, -1;
	// begin inline asm
	mov.b64 %fd12, {%r17,%r18};
	// end inline asm
	add.f64 	%fd13, %fd11, %fd12;
	// begin inline asm
	mov.b64 {%r19,%r20}, %fd13;
	// end inline asm
	shfl.sync.down.b32	%r22|%p7, %r20, 4, 31, -1;
	shfl.sync.down.b32	%r21|%p8, %r19, 4, 31, -1;
	// begin inline asm
	mov.b64 %fd14, {%r21,%r22};
	// end inline asm
	add.f64 	%fd15, %fd13, %fd14;
	// begin inline asm
	mov.b64 {%r23,%r24}, %fd15;
	// end inline asm
	shfl.sync.down.b32	%r26|%p9, %r24, 2, 31, -1;
	shfl.sync.down.b32	%r25|%p10, %r23, 2, 31, -1;
	// begin inline asm
	mov.b64 %fd16, {%r25,%r26};
	// end inline asm
	add.f64 	%fd17, %fd15, %fd16;
	// begin inline asm
	mov.b64 {%r27,%r28}, %fd17;
	// end inline asm
	shfl.sync.down.b32	%r30|%p11, %r28, 1, 31, -1;
	shfl.sync.down.b32	%r29|%p12, %r27, 1, 31, -1;
	// begin inline asm
	mov.b64 %fd18, {%r29,%r30};
	// end inline asm
	add.f64 	%fd4, %fd17, %fd18;
	and.b32  	%r31, %r1, 31;
	setp.ne.s32 	%p13, %r31, 0;
	@%p13 bra 	$L__BB0_5;
	shr.u32 	%r32, %r1, 2;
	mov.u32 	%r33, __smem_d;
	add.s32 	%r34, %r33, %r32;
	st.shared.f64 	[%r34], %fd4;
$L__BB0_5:
	bar.sync 	0;
	setp.gt.u32 	%p14, %r1, 15;
	setp.lt.u32 	%p15, %r1, 16;
	mov.b32 	%r35, -1;
	vote.sync.ballot.b32 	%r7, %p15, %r35;
	@%p14 bra 	$L__BB0_8;
	shl.b32 	%r56, %r1, 3;
	mov.u32 	%r57, __smem_d;
	add.s32 	%r58, %r57, %r56;
	ld.shared.f64 	%fd19, [%r58];
	// begin inline asm
	mov.b64 {%r36,%r37}, %fd19;
	// end inline asm
	shfl.sync.down.b32	%r39|%p17, %r37, 16, 31, %r7;
	shfl.sync.down.b32	%r38|%p18, %r36, 16, 31, %r7;
	// begin inline asm
	mov.b64 %fd20, {%r38,%r39};
	// end inline asm
	add.f64 	%fd21, %fd19, %fd20;
	// begin inline asm
	mov.b64 {%r40,%r41}, %fd21;
	// end inline asm
	shfl.sync.down.b32	%r43|%p19, %r41, 8, 31, %r7;
	shfl.sync.down.b32	%r42|%p20, %r40, 8, 31, %r7;
	// begin inline asm
	mov.b64 %fd22, {%r42,%r43};
	// end inline asm
	add.f64 	%fd23, %fd21, %fd22;
	// begin inline asm
	mov.b64 {%r44,%r45}, %fd23;
	// end inline asm
	shfl.sync.down.b32	%r47|%p21, %r45, 4, 31, %r7;
	shfl.sync.down.b32	%r46|%p22, %r44, 4, 31, %r7;
	// begin inline asm
	mov.b64 %fd24, {%r46,%r47};
	// end inline asm
	add.f64 	%fd25, %fd23, %fd24;
	// begin inline asm
	mov.b64 {%r48,%r49}, %fd25;
	// end inline asm
	shfl.sync.down.b32	%r51|%p23, %r49, 2, 31, %r7;
	shfl.sync.down.b32	%r50|%p24, %r48, 2, 31, %r7;
	// begin inline asm
	mov.b64 %fd26, {%r50,%r51};
	// end inline asm
	add.f64 	%fd27, %fd25, %fd26;
	// begin inline asm
	mov.b64 {%r52,%r53}, %fd27;
	// end inline asm
	shfl.sync.down.b32	%r55|%p25, %r53, 1, 31, %r7;
	shfl.sync.down.b32	%r54|%p26, %r52, 1, 31, %r7;
	// begin inline asm
	mov.b64 %fd28, {%r54,%r55};
	// end inline asm
	add.f64 	%fd5, %fd27, %fd28;
	setp.ne.s32 	%p27, %r1, 0;
	@%p27 bra 	$L__BB0_8;
	cvta.to.global.u64 	%rd6, %rd3;
	mul.wide.u32 	%rd7, %r2, 8;
	add.s64 	%rd8, %rd6, %rd7;
	st.global.f64 	[%rd8], %fd5;
$L__BB0_8:
	ret;

}


// ===== COMPILED SASS (sm_100) =====

	.target	sm_100

	.elftype	@"ET_EXEC"


//--------------------- .note.nv.tkinfo           --------------------------
	.section	.note.nv.tkinfo,"",@"SHT_NOTE"
	.sectionflags	@"SHF_NOTE_NV_TKINFO"
	.tkinfo
        /*0018*/ 	.word	0x00000002
        /*0030*/ 	.string	""
        /*0030*/ 	.string	"ptxas"
        /*0030*/ 	.string	"Cuda compilation tools, release 13.0, V13.0.88"
        /*0030*/ 	.string	"Build cuda_13.0.r13.0/compiler.36424714_0"
        /*0030*/ 	.string	"-arch sm_100 -m 64 "



//--------------------- .note.nv.cuinfo           --------------------------
	.section	.note.nv.cuinfo,"",@"SHT_NOTE"
	.sectionflags	@"SHF_NOTE_NV_CUINFO"
        /*0018*/ 	.short	0x0002
        /*001a*/ 	.short	0x0064
        /*001c*/ 	.short	0x0082
	.zero		2


//--------------------- .nv.info                  --------------------------
	.section	.nv.info,"",@"SHT_CUDA_INFO"
	.align	4


	//----- nvinfo : EIATTR_REGCOUNT
	.align		4
        /*0000*/ 	.byte	0x04, 0x2f
        /*0002*/ 	.short	(.L_1 - .L_0)
	.align		4
.L_0:
        /*0004*/ 	.word	index@(_Z7reduce7IdLj512ELb0EEvPKT_PS0_j)
        /*0008*/ 	.word	0x00000012


	//----- nvinfo : EIATTR_FRAME_SIZE
	.align		4
.L_1:
        /*000c*/ 	.byte	0x04, 0x11
        /*000e*/ 	.short	(.L_3 - .L_2)
	.align		4
.L_2:
        /*0010*/ 	.word	index@(_Z7reduce7IdLj512ELb0EEvPKT_PS0_j)
        /*0014*/ 	.word	0x00000000


	//----- nvinfo : EIATTR_MIN_STACK_SIZE
	.align		4
.L_3:
        /*0018*/ 	.byte	0x04, 0x12
        /*001a*/ 	.short	(.L_5 - .L_4)
	.align		4
.L_4:
        /*001c*/ 	.word	index@(_Z7reduce7IdLj512ELb0EEvPKT_PS0_j)
        /*0020*/ 	.word	0x00000000
.L_5:


//--------------------- .nv.compat                --------------------------
	.section	.nv.compat,"",@"SHT_CUDA_COMPAT_INFO"
	.align	4
        /*0000*/ 	.byte	0x02, 0x09, 0x00, 0x00, 0x02, 0x02, 0x01, 0x00, 0x02, 0x05, 0x05, 0x00, 0x03, 0x07, 0x01, 0x01
        /*0010*/ 	.byte	0x02, 0x03, 0x00, 0x00, 0x02, 0x06, 0x01, 0x00, 0x04, 0x0b, 0x08, 0x00, 0x01, 0x00, 0x00, 0x00
        /*0020*/ 	.byte	0x00, 0x00, 0x00, 0x00


//--------------------- .nv.info._Z7reduce7IdLj512ELb0EEvPKT_PS0_j --------------------------
	.section	.nv.info._Z7reduce7IdLj512ELb0EEvPKT_PS0_j,"",@"SHT_CUDA_INFO"
	.sectionflags	@""
	.align	4


	//----- nvinfo : EIATTR_CUDA_API_VERSION
	.align		4
        /*0000*/ 	.byte	0x04, 0x37
        /*0002*/ 	.short	(.L_7 - .L_6)
.L_6:
        /*0004*/ 	.word	0x00000082


	//----- nvinfo : EIATTR_KPARAM_INFO
	.align		4
.L_7:
        /*0008*/ 	.byte	0x04, 0x17
        /*000a*/ 	.short	(.L_9 - .L_8)
.L_8:
        /*000c*/ 	.word	0x00000000
        /*0010*/ 	.short	0x0002
        /*0012*/ 	.short	0x0010
        /*0014*/ 	.byte	0x00, 0xf0, 0x11, 0x00


	//----- nvinfo : EIATTR_KPARAM_INFO
	.align		4
.L_9:
        /*0018*/ 	.byte	0x04, 0x17
        /*001a*/ 	.short	(.L_11 - .L_10)
.L_10:
        /*001c*/ 	.word	0x00000000
        /*0020*/ 	.short	0x0001
        /*0022*/ 	.short	0x0008
        /*0024*/ 	.byte	0x00, 0xf5, 0x21, 0x00


	//----- nvinfo : EIATTR_KPARAM_INFO
	.align		4
.L_11:
        /*0028*/ 	.byte	0x04, 0x17
        /*002a*/ 	.short	(.L_13 - .L_12)
.L_12:
        /*002c*/ 	.word	0x00000000
        /*0030*/ 	.short	0x0000
        /*0032*/ 	.short	0x0000
        /*0034*/ 	.byte	0x00, 0xf5, 0x21, 0x00


	//----- nvinfo : EIATTR_SPARSE_MMA_MASK
	.align		4
.L_13:
        /*0038*/ 	.byte	0x03, 0x50
        /*003a*/ 	.short	0x0000


	//----- nvinfo : EIATTR_MAXREG_COUNT
	.align		4
        /*003c*/ 	.byte	0x03, 0x1b
        /*003e*/ 	.short	0x00ff


	//----- nvinfo : EIATTR_NUM_BARRIERS
	.align		4
        /*0040*/ 	.byte	0x02, 0x4c
        /*0042*/ 	.byte	0x01
	.zero		1


	//----- nvinfo : EIATTR_MERCURY_ISA_VERSION
	.align		4
        /*0044*/ 	.byte	0x03, 0x5f
        /*0046*/ 	.short	0x0101


	//----- nvinfo : EIATTR_COOP_GROUP_MASK_REGIDS
	.align		4
        /*0048*/ 	.byte	0x04, 0x29
        /*004a*/ 	.short	(.L_15 - .L_14)


	//   ....[0]....
.L_14:
        /*004c*/ 	.word	0xffffffff


	//   ....[1]....
        /*0050*/ 	.word	0xffffffff


	//   ....[2]....
        /*0054*/ 	.word	0xffffffff


	//   ....[3]....
        /*0058*/ 	.word	0xffffffff


	//   ....[4]....
        /*005c*/ 	.word	0xffffffff


	//   ....[5]....
        /*0060*/ 	.word	0xffffffff


	//   ....[6]....
        /*0064*/ 	.word	0xffffffff


	//   ....[7]....
        /*0068*/ 	.word	0xffffffff


	//   ....[8]....
        /*006c*/ 	.word	0xffffffff


	//   ....[9]....
        /*0070*/ 	.word	0xffffffff


	//   ....[10]....
        /*0074*/ 	.word	0xffffffff


	//   ....[11]....
        /*0078*/ 	.word	0x0500000f


	//   ....[12]....
        /*007c*/ 	.word	0x0500000f


	//   ....[13]....
        /*0080*/ 	.word	0x0500000f


	//   ....[14]....
        /*0084*/ 	.word	0x0500000f


	//   ....[15]....
        /*0088*/ 	.word	0x0500000f


	//   ....[16]....
        /*008c*/ 	.word	0x0500000f


	//   ....[17]....
        /*0090*/ 	.word	0x0500000f


	//   ....[18]....
        /*0094*/ 	.word	0x0500000f


	//   ....[19]....
        /*0098*/ 	.word	0x0500000f


	//   ....[20]....
        /*009c*/ 	.word	0x0500000f


	//----- nvinfo : EIATTR_COOP_GROUP_INSTR_OFFSETS
	.align		4
.L_15:
        /*00a0*/ 	.byte	0x04, 0x28
        /*00a2*/ 	.short	(.L_17 - .L_16)


	//   ....[0]....
.L_16:
        /*00a4*/ 	.word	0x00000140


	//   ....[1]....
        /*00a8*/ 	.word	0x00000170


	//   ....[2]....
        /*00ac*/ 	.word	0x000001c0


	//   ....[3]....
        /*00b0*/ 	.word	0x000001d0


	//   ....[4]....
        /*00b4*/ 	.word	0x000001f0


	//   ....[5]....
        /*00b8*/ 	.word	0x00000220


	//   ....[6]....
        /*00bc*/ 	.word	0x00000230


	//   ....[7]....
        /*00c0*/ 	.word	0x00000250


	//   ....[8]....
        /*00c4*/ 	.word	0x00000260


	//   ....[9]....
        /*00c8*/ 	.word	0x00000280


	//   ....[10]....
        /*00cc*/ 	.word	0x00000290


	//   ....[11]....
        /*00d0*/ 	.word	0x00000340


	//   ....[12]....
        /*00d4*/ 	.word	0x00000350


	//   ....[13]....
        /*00d8*/ 	.word	0x00000370


	//   ....[14]....
        /*00dc*/ 	.word	0x00000380


	//   ....[15]....
        /*00e0*/ 	.word	0x000003a0


	//   ....[16]....
        /*00e4*/ 	.word	0x000003b0


	//   ....[17]....
        /*00e8*/ 	.word	0x000003d0


	//   ....[18]....
        /*00ec*/ 	.word	0x000003e0


	//   ....[19]....
        /*00f0*/ 	.word	0x00000400


	//   ....[20]....
        /*00f4*/ 	.word	0x00000410


	//----- nvinfo : EIATTR_VRC_CTA_INIT_COUNT
	.align		4
.L_17:
        /*00f8*/ 	.byte	0x02, 0x4a
	.zero		1
	.zero		1


	//----- nvinfo : EIATTR_EXIT_INSTR_OFFSETS
	.align		4
        /*00fc*/ 	.byte	0x04, 0x1c
        /*00fe*/ 	.short	(.L_19 - .L_18)


	//   ....[0]....
.L_18:
        /*0100*/ 	.word	0x000002d0


	//   ....[1]....
        /*0104*/ 	.word	0x00000420


	//   ....[2]....
        /*0108*/ 	.word	0x00000470


	//----- nvinfo : EIATTR_CRS_STACK_SIZE
	.align		4
.L_19:
        /*010c*/ 	.byte	0x04, 0x1e
        /*010e*/ 	.short	(.L_21 - .L_20)
.L_20:
        /*0110*/ 	.word	0x00000000


	//----- nvinfo : EIATTR_CBANK_PARAM_SIZE
	.align		4
.L_21:
        /*0114*/ 	.byte	0x03, 0x19
        /*0116*/ 	.short	0x0014


	//----- nvinfo : EIATTR_PARAM_CBANK
	.align		4
        /*0118*/ 	.byte	0x04, 0x0a
        /*011a*/ 	.short	(.L_23 - .L_22)
	.align		4
.L_22:
        /*011c*/ 	.word	index@(.nv.constant0._Z7reduce7IdLj512ELb0EEvPKT_PS0_j)
        /*0120*/ 	.short	0x0380
        /*0122*/ 	.short	0x0014


	//----- nvinfo : EIATTR_SW_WAR
	.align		4
.L_23:
        /*0124*/ 	.byte	0x04, 0x36
        /*0126*/ 	.short	(.L_25 - .L_24)
.L_24:
        /*0128*/ 	.word	0x00000008
.L_25:


//--------------------- .nv.callgraph             --------------------------
	.section	.nv.callgraph,"",@"SHT_CUDA_CALLGRAPH"
	.align	4
	.sectionentsize	8
	.align		4
        /*0000*/ 	.word	0x00000000
	.align		4
        /*0004*/ 	.word	0xffffffff
	.align		4
        /*0008*/ 	.word	0x00000000
	.align		4
        /*000c*/ 	.word	0xfffffffe
	.align		4
        /*0010*/ 	.word	0x00000000
	.align		4
        /*0014*/ 	.word	0xfffffffd
	.align		4
        /*0018*/ 	.word	0x00000000
	.align		4
        /*001c*/ 	.word	0xfffffffc


//--------------------- .text._Z7reduce7IdLj512ELb0EEvPKT_PS0_j --------------------------
	.section	.text._Z7reduce7IdLj512ELb0EEvPKT_PS0_j,"ax",@progbits
	.align	128
        .global         _Z7reduce7IdLj512ELb0EEvPKT_PS0_j
        .type           _Z7reduce7IdLj512ELb0EEvPKT_PS0_j,@function
        .size           _Z7reduce7IdLj512ELb0EEvPKT_PS0_j,(.L_x_4 - _Z7reduce7IdLj512ELb0EEvPKT_PS0_j)
        .other          _Z7reduce7IdLj512ELb0EEvPKT_PS0_j,@"STO_CUDA_ENTRY STV_DEFAULT"
_Z7reduce7IdLj512ELb0EEvPKT_PS0_j:
.text._Z7reduce7IdLj512ELb0EEvPKT_PS0_j:
[----:B------:R-:W-:Y:S01]  /*0000*/  LDC R1, c[0x0][0x37c] ;  /* 0x0000df00ff017b82 */ /* 0x000fe20000000800 */
[----:B------:R-:W0:Y:S01]  /*0010*/  S2R R3, SR_TID.X ;  /* 0x0000000000037919 */ /* 0x000e220000002100 */
[----:B------:R-:W1:Y:S01]  /*0020*/  LDCU UR4, c[0x0][0x390] ;  /* 0x00007200ff0477ac */ /* 0x000e620008000800 */
[----:B------:R-:W-:Y:S01]  /*0030*/  BSSY.RECONVERGENT B0, `(.L_x_0) ;  /* 0x0000010000007945 */ /* 0x000fe20003800200 */
[----:B------:R-:W-:Y:S01]  /*0040*/  CS2R R4, SRZ ;  /* 0x0000000000047805 */ /* 0x000fe2000001ff00 */
[----:B------:R-:W0:Y:S01]  /*0050*/  S2R R0, SR_CTAID.X ;  /* 0x0000000000007919 */ /* 0x000e220000002500 */
[----:B------:R-:W2:Y:S01]  /*0060*/  LDCU.64 UR6, c[0x0][0x358] ;  /* 0x00006b00ff0677ac */ /* 0x000ea20008000a00 */
[----:B0-----:R-:W-:-:S05]  /*0070*/  IMAD R2, R0, 0x200, R3 ;  /* 0x0000020000027824 */ /* 0x001fca00078e0203 */
[----:B-1----:R-:W-:-:S13]  /*0080*/  ISETP.GE.U32.AND P0, PT, R2, UR4, PT ;  /* 0x0000000402007c0c */ /* 0x002fda000bf06070 */
[----:B--2---:R-:W-:Y:S05]  /*0090*/  @P0 BRA `(.L_x_1) ;  /* 0x0000000000240947 */ /* 0x004fea0003800000 */
[----:B------:R-:W0:Y:S01]  /*00a0*/  LDC R11, c[0x0][0x370] ;  /* 0x0000dc00ff0b7b82 */ /* 0x000e220000000800 */
[----:B------:R-:W-:-:S07]  /*00b0*/  CS2R R4, SRZ ;  /* 0x0000000000047805 */ /* 0x000fce000001ff00 */
[----:B------:R-:W1:Y:S02]  /*00c0*/  LDC.64 R8, c[0x0][0x380] ;  /* 0x0000e000ff087b82 */ /* 0x000e640000000a00 */
.L_x_2:
[----:B-1----:R-:W-:-:S06]  /*00d0*/  IMAD.WIDE.U32 R6, R2, 0x8, R8 ;  /* 0x0000000802067825 */ /* 0x002fcc00078e0008 */
[----:B------:R-:W2:Y:S01]  /*00e0*/  LDG.E.64.CONSTANT R6, desc[UR6][R6.64] ;  /* 0x0000000606067981 */ /* 0x000ea2000c1e9b00 */
[----:B0-----:R-:W-:-:S05]  /*00f0*/  IMAD R2, R11, 0x200, R2 ;  /* 0x000002000b027824 */ /* 0x001fca00078e0202 */
[----:B------:R-:W-:Y:S01]  /*0100*/  ISETP.GE.U32.AND P0, PT, R2, UR4, PT ;  /* 0x0000000402007c0c */ /* 0x000fe2000bf06070 */
[----:B--2---:R-:W-:-:S12]  /*0110*/  DADD R4, R6, R4 ;  /* 0x0000000006047229 */ /* 0x004fd80000000004 */
[----:B------:R-:W-:Y:S05]  /*0120*/  @!P0 BRA `(.L_x_2) ;  /* 0xfffffffc00e88947 */ /* 0x000fea000383ffff */
.L_x_1:
[----:B------:R-:W-:Y:S05]  /*0130*/  BSYNC.RECONVERGENT B0 ;  /* 0x0000000000007941 */ /* 0x000fea0003800200 */
.L_x_0:
[----:B------:R-:W-:Y:S01]  /*0140*/  SHFL.DOWN PT, R7, R5, 0x10, 0x1f ;  /* 0x0a001f0005077f89 */ /* 0x000fe200000e0000 */
[C---:B------:R-:W-:Y:S02]  /*0150*/  LOP3.LUT P0, RZ, R3.reuse, 0x1f, RZ, 0xc0, !PT ;  /* 0x0000001f03ff7812 */ /* 0x040fe4000780c0ff */
[C---:B------:R-:W-:Y:S01]  /*0160*/  ISETP.GE.U32.AND P1, PT, R3.reuse, 0x10, PT ;  /* 0x000000100300780c */ /* 0x040fe20003f26070 */
[----:B------:R-:W0:Y:S01]  /*0170*/  SHFL.DOWN PT, R6, R4, 0x10, 0x1f ;  /* 0x0a001f0004067f89 */ /* 0x000e2200000e0000 */
[----:B------:R-:W-:-:S09]  /*0180*/  ISETP.GT.U32.AND P2, PT, R3, 0xf, PT ;  /* 0x0000000f0300780c */ /* 0x000fd20003f44070 */
[----:B------:R-:W1:Y:S01]  /*0190*/  @!P0 S2R R15, SR_CgaCtaId ;  /* 0x00000000000f8919 */ /* 0x000e620000008800 */
[----:B------:R-:W-:Y:S01]  /*01a0*/  @!P0 MOV R2, 0x400 ;  /* 0x0000040000028802 */ /* 0x000fe20000000f00 */
[----:B0-----:R-:W-:-:S07]  /*01b0*/  DADD R6, R6, R4 ;  /* 0x0000000006067229 */ /* 0x001fce0000000004 */
[----:B------:R-:W-:Y:S04]  /*01c0*/  SHFL.DOWN PT, R9, R7, 0x8, 0x1f ;  /* 0x09001f0007097f89 */ /* 0x000fe800000e0000 */
[----:B------:R-:W0:Y:S01]  /*01d0*/  SHFL.DOWN PT, R8, R6, 0x8, 0x1f ;  /* 0x09001f0006087f89 */ /* 0x000e2200000e0000 */
[----:B-1----:R-:W-:Y:S02]  /*01e0*/  @!P0 LEA R2, R15, R2, 0x18 ;  /* 0x000000020f028211 */ /* 0x002fe400078ec0ff */
[----:B------:R-:W-:Y:S01]  /*01f0*/  VOTE.ANY R15, PT, !P1 ;  /* 0x00000000000f7806 */ /* 0x000fe200048e0100 */
[----:B0-----:R-:W-:Y:S01]  /*0200*/  DADD R8, R6, R8 ;  /* 0x0000000006087229 */ /* 0x001fe20000000008 */
[----:B------:R-:W-:-:S06]  /*0210*/  @!P0 LEA.HI R7, R3, R2, RZ, 0x1e ;  /* 0x0000000203078211 */ /* 0x000fcc00078ff0ff */
[----:B------:R-:W-:Y:S04]  /*0220*/  SHFL.DOWN PT, R11, R9, 0x4, 0x1f ;  /* 0x08801f00090b7f89 */ /* 0x000fe800000e0000 */
[----:B------:R-:W0:Y:S02]  /*0230*/  SHFL.DOWN PT, R10, R8, 0x4, 0x1f ;  /* 0x08801f00080a7f89 */ /* 0x000e2400000e0000 */
[----:B0-----:R-:W-:-:S07]  /*0240*/  DADD R10, R8, R10 ;  /* 0x00000000080a7229 */ /* 0x001fce000000000a */
[----:B------:R-:W-:Y:S04]  /*0250*/  SHFL.DOWN PT, R13, R11, 0x2, 0x1f ;  /* 0x08401f000b0d7f89 */ /* 0x000fe800000e0000 */
[----:B------:R-:W0:Y:S02]  /*0260*/  SHFL.DOWN PT, R12, R10, 0x2, 0x1f ;  /* 0x08401f000a0c7f89 */ /* 0x000e2400000e0000 */
[----:B0-----:R-:W-:-:S07]  /*0270*/  DADD R12, R10, R12 ;  /* 0x000000000a0c7229 */ /* 0x001fce000000000c */
[----:B------:R-:W-:Y:S04]  /*0280*/  SHFL.DOWN PT, R5, R13, 0x1, 0x1f ;  /* 0x08201f000d057f89 */ /* 0x000fe800000e0000 */
[----:B------:R-:W0:Y:S02]  /*0290*/  SHFL.DOWN PT, R4, R12, 0x1, 0x1f ;  /* 0x08201f000c047f89 */ /* 0x000e2400000e0000 */
[----:B0-----:R-:W-:-:S07]  /*02a0*/  DADD R4, R12, R4 ;  /* 0x000000000c047229 */ /* 0x001fce0000000004 */
[----:B------:R0:W-:Y:S01]  /*02b0*/  @!P0 STS.64 [R7], R4 ;  /* 0x0000000407008388 */ /* 0x0001e20000000a00 */
[----:B------:R-:W-:Y:S06]  /*02c0*/  BAR.SYNC.DEFER_BLOCKING 0x0 ;  /* 0x0000000000007b1d */ /* 0x000fec0000010000 */
[----:B------:R-:W-:Y:S05]  /*02d0*/  @P2 EXIT ;  /* 0x000000000000294d */ /* 0x000fea0003800000 */
[----:B------:R-:W1:Y:S01]  /*02e0*/  S2UR UR5, SR_CgaCtaId ;  /* 0x00000000000579c3 */ /* 0x000e620000008800 */
[----:B------:R-:W-:Y:S01]  /*02f0*/  UMOV UR4, 0x400 ;  /* 0x0000040000047882 */ /* 0x000fe20000000000 */
[----:B------:R-:W-:Y:S01]  /*0300*/  ISETP.NE.AND P0, PT, R3, RZ, PT ;  /* 0x000000ff0300720c */ /* 0x000fe20003f05270 */
[----:B-1----:R-:W-:-:S06]  /*0310*/  ULEA UR4, UR5, UR4, 0x18 ;  /* 0x0000000405047291 */ /* 0x002fcc000f8ec0ff */
[----:B0-----:R-:W-:-:S06]  /*0320*/  LEA R4, R3, UR4, 0x3 ;  /* 0x0000000403047c11 */ /* 0x001fcc000f8e18ff */
[----:B------:R-:W0:Y:S04]  /*0330*/  LDS.64 R4, [R4] ;  /* 0x0000000004047984 */ /* 0x000e280000000a00 */
[----:B0-----:R-:W-:Y:S04]  /*0340*/  SHFL.DOWN PT, R7, R5, 0x10, 0x1f ;  /* 0x0a001f0005077f89 */ /* 0x001fe800000e0000 */
        /* <DEDUP_REMOVED lines=11> */
[----:B------:R0:W1:Y:S04]  /*0400*/  SHFL.DOWN PT, R3, R13, 0x1, 0x1f ;  /* 0x08201f000d037f89 */ /* 0x00006800000e0000 */
[----:B------:R0:W2:Y:S01]  /*0410*/  SHFL.DOWN PT, R2, R12, 0x1, 0x1f ;  /* 0x08201f000c027f89 */ /* 0x0000a200000e0000 */
[----:B------:R-:W-:Y:S05]  /*0420*/  @P0 EXIT ;  /* 0x000000000000094d */ /* 0x000fea0003800000 */
[----:B------:R-:W3:Y:S01]  /*0430*/  LDC.64 R4, c[0x0][0x388] ;  /* 0x0000e200ff047b82 */ /* 0x000ee20000000a00 */
[----:B-12---:R-:W-:Y:S01]  /*0440*/  DADD R2, R12, R2 ;  /* 0x000000000c027229 */ /* 0x006fe20000000002 */
[----:B---3--:R-:W-:-:S06]  /*0450*/  IMAD.WIDE.U32 R4, R0, 0x8, R4 ;  /* 0x0000000800047825 */ /* 0x008fcc00078e0004 */
[----:B------:R-:W-:Y:S01]  /*0460*/  STG.E.64 desc[UR6][R4.64], R2 ;  /* 0x0000000204007986 */ /* 0x000fe2000c101b06 */
[----:B------:R-:W-:Y:S05]  /*0470*/  EXIT ;  /* 0x000000000000794d */ /* 0x000fea0003800000 */
.L_x_3:
[----:B------:R-:W-:-:S00]  /*0480*/  BRA `(.L_x_3) ;  /* 0xfffffffc00fc7947 */ /* 0x000fc0000383ffff */
[----:B------:R-:W-:-:S00]  /*0490*/  NOP ;  /* 0x0000000000007918 */ /* 0x000fc00000000000 */
        /* <DEDUP_REMOVED lines=14> */
.L_x_4:


//--------------------- .nv.shared._Z7reduce7IdLj512ELb0EEvPKT_PS0_j --------------------------
	.section	.nv.shared._Z7reduce7IdLj512ELb0EEvPKT_PS0_j,"aw",@nobits
	.sectionflags	@""
	.align	16
	.zero		1024


//--------------------- .nv.shared.reserved.0     --------------------------
	.section	.nv.shared.reserved.0,"aw",@nobits
	.weak		__nv_reservedSMEM_offset_0_alias
	.size		__nv_reservedSMEM_offset_0_alias, 0, 64
	.other		__nv_reservedSMEM_offset_0_alias,@"STO_CUDA_RESERVED_SHARED STV_DEFAULT"
__nv_reservedSMEM_offset_0_alias:
	.zero		0
	.zero		64


//--------------------- .nv.constant0._Z7reduce7IdLj512ELb0EEvPKT_PS0_j --------------------------
	.section	.nv.constant0._Z7reduce7IdLj512ELb0EEvPKT_PS0_j,"a",@progbits
	.sectionflags	@""
	.align	4
.nv.constant0._Z7reduce7IdLj512ELb0EEvPKT_PS0_j:
	.zero		916


//--------------------- SYMBOLS --------------------------

	.type		.nv.reservedSmem.offset0,@object
	.size		.nv.reservedSmem.offset0,0x4
	.type		.nv.reservedSmem.cap,@object
	.size		.nv.reservedSmem.cap,0x4
